	.headerflags	@"EF_CUDA_TEXMODE_UNIFIED EF_CUDA_64BIT_ADDRESS EF_CUDA_ACCELERATORS EF_CUDA_SM90 EF_CUDA_VIRTUAL_SM(EF_CUDA_SM90)"
	.elftype	@"ET_EXEC"


//--------------------- .nv.info                  --------------------------
	.section	.nv.info,"",@"SHT_CUDA_INFO"
	.align	4


	//----- nvinfo : EIATTR_REGCOUNT
	.align		4
        /*0000*/ 	.byte	0x04, 0x2f
        /*0002*/ 	.short	(.L_1 - .L_0)
	.align		4
.L_0:
        /*0004*/ 	.word	index@(triton_poi_fused_10)
        /*0008*/ 	.word	0x0000001e


	//----- nvinfo : EIATTR_MIN_STACK_SIZE
	.align		4
.L_1:
        /*000c*/ 	.byte	0x04, 0x12
        /*000e*/ 	.short	(.L_3 - .L_2)
	.align		4
.L_2:
        /*0010*/ 	.word	index@(triton_poi_fused_10)
        /*0014*/ 	.word	0x00000000


	//----- nvinfo : EIATTR_FRAME_SIZE
	.align		4
.L_3:
        /*0018*/ 	.byte	0x04, 0x11
        /*001a*/ 	.short	(.L_5 - .L_4)
	.align		4
.L_4:
        /*001c*/ 	.word	index@(triton_poi_fused_10)
        /*0020*/ 	.word	0x00000000


	//----- nvinfo : EIATTR_MIN_STACK_SIZE
	.align		4
.L_5:
        /*0024*/ 	.byte	0x04, 0x12
        /*0026*/ 	.short	(.L_7 - .L_6)
	.align		4
.L_6:
        /*0028*/ 	.word	index@(triton_poi_fused_10)
        /*002c*/ 	.word	0x00000000
.L_7:


//--------------------- .nv.info.triton_poi_fused_10 --------------------------
	.section	.nv.info.triton_poi_fused_10,"",@"SHT_CUDA_INFO"
	.sectionflags	@""
	.align	4


	//----- nvinfo : EIATTR_CUDA_API_VERSION
	.align		4
        /*0000*/ 	.byte	0x04, 0x37
        /*0002*/ 	.short	(.L_9 - .L_8)
.L_8:
        /*0004*/ 	.word	0x0000007c


	//----- nvinfo : EIATTR_KPARAM_INFO
	.align		4
.L_9:
        /*0008*/ 	.byte	0x04, 0x17
        /*000a*/ 	.short	(.L_11 - .L_10)
.L_10:
        /*000c*/ 	.word	0x00000000
        /*0010*/ 	.short	0x0003
        /*0012*/ 	.short	0x0014
        /*0014*/ 	.byte	0x00, 0xf0, 0x11, 0x00


	//----- nvinfo : EIATTR_KPARAM_INFO
	.align		4
.L_11:
        /*0018*/ 	.byte	0x04, 0x17
        /*001a*/ 	.short	(.L_13 - .L_12)
.L_12:
        /*001c*/ 	.word	0x00000000
        /*0020*/ 	.short	0x0002
        /*0022*/ 	.short	0x0010
        /*0024*/ 	.byte	0x00, 0xf0, 0x11, 0x00


	//----- nvinfo : EIATTR_KPARAM_INFO
	.align		4
.L_13:
        /*0028*/ 	.byte	0x04, 0x17
        /*002a*/ 	.short	(.L_15 - .L_14)
.L_14:
        /*002c*/ 	.word	0x00000000
        /*0030*/ 	.short	0x0001
        /*0032*/ 	.short	0x0008
        /*0034*/ 	.byte	0x00, 0xf4, 0x21, 0x00


	//----- nvinfo : EIATTR_KPARAM_INFO
	.align		4
.L_15:
        /*0038*/ 	.byte	0x04, 0x17
        /*003a*/ 	.short	(.L_17 - .L_16)
.L_16:
        /*003c*/ 	.word	0x00000000
        /*0040*/ 	.short	0x0000
        /*0042*/ 	.short	0x0000
        /*0044*/ 	.byte	0x00, 0xf4, 0x21, 0x00


	//----- nvinfo : EIATTR_SPARSE_MMA_MASK
	.align		4
.L_17:
        /*0048*/ 	.byte	0x03, 0x50
        /*004a*/ 	.short	0x0000


	//----- nvinfo : EIATTR_MAXREG_COUNT
	.align		4
        /*004c*/ 	.byte	0x03, 0x1b
        /*004e*/ 	.short	0x00ff


	//----- nvinfo : EIATTR_EXIT_INSTR_OFFSETS
	.align		4
        /*0050*/ 	.byte	0x04, 0x1c
        /*0052*/ 	.short	(.L_19 - .L_18)


	//   ....[0]....
.L_18:
        /*0054*/ 	.word	0x000006a0


	//   ....[1]....
        /*0058*/ 	.word	0x000006f0


	//----- nvinfo : EIATTR_REQNTID
	.align		4
.L_19:
        /*005c*/ 	.byte	0x04, 0x10
        /*005e*/ 	.short	(.L_21 - .L_20)
.L_20:
        /*0060*/ 	.word	0x00000080
        /*0064*/ 	.word	0x00000001
        /*0068*/ 	.word	0x00000001


	//----- nvinfo : EIATTR_CBANK_PARAM_SIZE
	.align		4
.L_21:
        /*006c*/ 	.byte	0x03, 0x19
        /*006e*/ 	.short	0x0018


	//----- nvinfo : EIATTR_PARAM_CBANK
	.align		4
        /*0070*/ 	.byte	0x04, 0x0a
        /*0072*/ 	.short	(.L_23 - .L_22)
	.align		4
.L_22:
        /*0074*/ 	.word	index@(.nv.constant0.triton_poi_fused_10)
        /*0078*/ 	.short	0x0210
        /*007a*/ 	.short	0x0018


	//----- nvinfo : EIATTR_SW_WAR
	.align		4
.L_23:
        /*007c*/ 	.byte	0x04, 0x36
        /*007e*/ 	.short	(.L_25 - .L_24)
.L_24:
        /*0080*/ 	.word	0x00000008
.L_25:


//--------------------- .nv.callgraph             --------------------------
	.section	.nv.callgraph,"",@"SHT_CUDA_CALLGRAPH"
	.align	4
	.sectionentsize	8
	.align		4
        /*0000*/ 	.word	0x00000000
	.align		4
        /*0004*/ 	.word	0xffffffff
	.align		4
        /*0008*/ 	.word	0x00000000
	.align		4
        /*000c*/ 	.word	0xfffffffe
	.align		4
        /*0010*/ 	.word	0x00000000
	.align		4
        /*0014*/ 	.word	0xfffffffd
	.align		4
        /*0018*/ 	.word	0x00000000
	.align		4
        /*001c*/ 	.word	0xfffffffc


//--------------------- .text.triton_poi_fused_10 --------------------------
	.section	.text.triton_poi_fused_10,"ax",@progbits
	.sectionflags	@"SHF_BARRIERS=1"
	.align	128
        .global         triton_poi_fused_10
        .type           triton_poi_fused_10,@function
        .size           triton_poi_fused_10,(.L_x_1 - triton_poi_fused_10)
        .other          triton_poi_fused_10,@"STO_CUDA_ENTRY STV_DEFAULT"
triton_poi_fused_10:
.text.triton_poi_fused_10:
[----:B------:R-:W0:Y:S01]  /*0000*/  LDC R1, c[0x0][0x28] ;  /* 0x00000a00ff017b82 */ /* 0x000e220000000800 */
[----:B------:R-:W1:Y:S07]  /*0010*/  S2R R15, SR_CTAID.X ;  /* 0x00000000000f7919 */ /* 0x000e6e0000002500 */
[----:B------:R-:W2:Y:S01]  /*0020*/  LDC.64 R16, c[0x0][0x210] ;  /* 0x00008400ff107b82 */ /* 0x000ea20000000a00 */
[----:B------:R-:W-:Y:S01]  /*0030*/  IMAD.MOV.U32 R14, RZ, RZ, RZ ;  /* 0x000000ffff0e7224 */ /* 0x000fe200078e00ff */
[----:B------:R-:W-:Y:S01]  /*0040*/  ULDC.64 UR6, c[0x0][0x208] ;  /* 0x0000820000067ab9 */ /* 0x000fe20000000a00 */
[----:B------:R-:W3:Y:S01]  /*0050*/  S2R R18, SR_TID.X ;  /* 0x0000000000127919 */ /* 0x000ee20000002100 */
[----:B------:R-:W4:Y:S01]  /*0060*/  S2R R19, SR_CTAID.Y ;  /* 0x0000000000137919 */ /* 0x000f220000002600 */
[----:B-1----:R-:W-:Y:S01]  /*0070*/  IMAD.SHL.U32 R15, R15, 0x10, RZ ;  /* 0x000000100f0f7824 */ /* 0x002fe200078e00ff */
[----:B---3--:R-:W-:-:S04]  /*0080*/  SHF.R.U32.HI R0, RZ, 0x4, R18 ;  /* 0x00000004ff007819 */ /* 0x008fc80000011612 */
[----:B------:R-:W-:Y:S01]  /*0090*/  LOP3.LUT R4, R15, 0xf, R18, 0xf8, !PT ;  /* 0x0000000f0f047812 */ /* 0x000fe200078ef812 */
[----:B----4-:R-:W-:Y:S01]  /*00a0*/  IMAD.SHL.U32 R19, R19, 0x40, RZ ;  /* 0x0000004013137824 */ /* 0x010fe200078e00ff */
[----:B------:R-:W-:Y:S02]  /*00b0*/  SGXT.U32 R0, R0, 0x3 ;  /* 0x000000030000781a */ /* 0x000fe40000000000 */
[----:B------:R-:W-:Y:S02]  /*00c0*/  ISETP.GE.AND P0, PT, R4, 0x9, PT ;  /* 0x000000090400780c */ /* 0x000fe40003f06270 */
[----:B------:R-:W-:Y:S02]  /*00d0*/  LOP3.LUT R3, R19, 0x8, R0, 0xfe, !PT ;  /* 0x0000000813037812 */ /* 0x000fe400078efe00 */
[----:B------:R-:W-:Y:S02]  /*00e0*/  LOP3.LUT R2, R19, R0, RZ, 0xfc, !PT ;  /* 0x0000000013027212 */ /* 0x000fe400078efcff */
[C---:B------:R-:W-:Y:S01]  /*00f0*/  ISETP.LT.AND P2, PT, R3.reuse, 0x100, !P0 ;  /* 0x000001000300780c */ /* 0x040fe20004741270 */
[--C-:B------:R-:W-:Y:S01]  /*0100*/  IMAD R3, R3, 0x9, R4.reuse ;  /* 0x0000000903037824 */ /* 0x100fe200078e0204 */
[----:B------:R-:W-:Y:S01]  /*0110*/  LOP3.LUT R6, R19, 0x10, R0, 0xfe, !PT ;  /* 0x0000001013067812 */ /* 0x000fe200078efe00 */
[----:B------:R-:W-:Y:S01]  /*0120*/  IMAD R5, R2, 0x9, R4 ;  /* 0x0000000902057824 */ /* 0x000fe200078e0204 */
[----:B------:R-:W-:-:S02]  /*0130*/  LOP3.LUT R7, R19, 0x18, R0, 0xfe, !PT ;  /* 0x0000001813077812 */ /* 0x000fc400078efe00 */
[----:B------:R-:W-:Y:S01]  /*0140*/  ISETP.LT.AND P1, PT, R2, 0x100, !P0 ;  /* 0x000001000200780c */ /* 0x000fe20004721270 */
[----:B--2---:R-:W-:Y:S01]  /*0150*/  IMAD.WIDE R2, R3, 0x4, R16 ;  /* 0x0000000403027825 */ /* 0x004fe200078e0210 */
[----:B------:R-:W-:Y:S02]  /*0160*/  ISETP.LT.AND P6, PT, R6, 0x100, !P0 ;  /* 0x000001000600780c */ /* 0x000fe400047c1270 */
[----:B------:R-:W-:Y:S02]  /*0170*/  LOP3.LUT R8, R19, 0x20, R0, 0xfe, !PT ;  /* 0x0000002013087812 */ /* 0x000fe400078efe00 */
[----:B------:R-:W-:Y:S01]  /*0180*/  ISETP.LT.AND P5, PT, R7, 0x100, !P0 ;  /* 0x000001000700780c */ /* 0x000fe200047a1270 */
[----:B------:R1:W2:Y:S01]  /*0190*/  @P2 LDG.E.EL R14, desc[UR6][R2.64] ;  /* 0x00000006020e2981 */ /* 0x0002a2000c2e1900 */
[----:B------:R-:W-:Y:S02]  /*01a0*/  LOP3.LUT R4, R19, 0x28, R0, 0xfe, !PT ;  /* 0x0000002813047812 */ /* 0x000fe400078efe00 */
[----:B------:R-:W-:-:S02]  /*01b0*/  LOP3.LUT R6, R19, 0x30, R0, 0xfe, !PT ;  /* 0x0000003013067812 */ /* 0x000fc400078efe00 */
[----:B------:R-:W-:Y:S02]  /*01c0*/  LOP3.LUT R7, R19, 0x38, R0, 0xfe, !PT ;  /* 0x0000003813077812 */ /* 0x000fe400078efe00 */
[----:B------:R-:W-:Y:S02]  /*01d0*/  ISETP.LT.AND P4, PT, R8, 0x100, !P0 ;  /* 0x000001000800780c */ /* 0x000fe40004781270 */
[----:B------:R-:W-:Y:S02]  /*01e0*/  ISETP.LT.AND P3, PT, R4, 0x100, !P0 ;  /* 0x000001000400780c */ /* 0x000fe40004761270 */
[----:B------:R-:W-:Y:S02]  /*01f0*/  ISETP.LT.AND P2, PT, R6, 0x100, !P0 ;  /* 0x000001000600780c */ /* 0x000fe40004741270 */
[----:B------:R-:W-:Y:S01]  /*0200*/  ISETP.LT.AND P0, PT, R7, 0x100, !P0 ;  /* 0x000001000700780c */ /* 0x000fe20004701270 */
[C---:B------:R-:W-:Y:S02]  /*0210*/  VIADD R7, R5.reuse, 0x90 ;  /* 0x0000009005077836 */ /* 0x040fe40000000000 */
[----:B------:R-:W-:-:S02]  /*0220*/  VIADD R9, R5, 0xd8 ;  /* 0x000000d805097836 */ /* 0x000fc40000000000 */
[C---:B------:R-:W-:Y:S02]  /*0230*/  VIADD R11, R5.reuse, 0x120 ;  /* 0x00000120050b7836 */ /* 0x040fe40000000000 */
[C---:B------:R-:W-:Y:S02]  /*0240*/  VIADD R13, R5.reuse, 0x168 ;  /* 0x00000168050d7836 */ /* 0x040fe40000000000 */
[C---:B------:R-:W-:Y:S02]  /*0250*/  VIADD R23, R5.reuse, 0x1b0 ;  /* 0x000001b005177836 */ /* 0x040fe40000000000 */
[C---:B------:R-:W-:Y:S02]  /*0260*/  VIADD R25, R5.reuse, 0x1f8 ;  /* 0x000001f805197836 */ /* 0x040fe40000000000 */
[----:B-1----:R-:W-:-:S04]  /*0270*/  IMAD.WIDE R2, R5, 0x4, R16 ;  /* 0x0000000405027825 */ /* 0x002fc800078e0210 */
[----:B------:R-:W-:-:S04]  /*0280*/  IMAD.WIDE R4, R7, 0x4, R16 ;  /* 0x0000000407047825 */ /* 0x000fc800078e0210 */
[----:B------:R-:W-:-:S04]  /*0290*/  IMAD.WIDE R6, R9, 0x4, R16 ;  /* 0x0000000409067825 */ /* 0x000fc800078e0210 */
[----:B------:R-:W-:Y:S01]  /*02a0*/  IMAD.WIDE R8, R11, 0x4, R16 ;  /* 0x000000040b087825 */ /* 0x000fe200078e0210 */
[----:B------:R-:W-:-:S03]  /*02b0*/  CS2R R20, SRZ ;  /* 0x0000000000147805 */ /* 0x000fc6000001ff00 */
[----:B------:R-:W-:-:S03]  /*02c0*/  IMAD.WIDE R10, R13, 0x4, R16 ;  /* 0x000000040d0a7825 */ /* 0x000fc600078e0210 */
[----:B------:R1:W3:Y:S01]  /*02d0*/  @P6 LDG.E.EL R20, desc[UR6][R4.64] ;  /* 0x0000000604146981 */ /* 0x0002e2000c2e1900 */
[--C-:B------:R-:W-:Y:S01]  /*02e0*/  IMAD.WIDE R12, R23, 0x4, R16.reuse ;  /* 0x00000004170c7825 */ /* 0x100fe200078e0210 */
[----:B------:R-:W-:Y:S02]  /*02f0*/  CS2R R22, SRZ ;  /* 0x0000000000167805 */ /* 0x000fe4000001ff00 */
[----:B------:R-:W4:Y:S01]  /*0300*/  @P5 LDG.E.EL R21, desc[UR6][R6.64] ;  /* 0x0000000606155981 */ /* 0x000f22000c2e1900 */
[----:B------:R-:W-:Y:S01]  /*0310*/  IMAD.WIDE R16, R25, 0x4, R16 ;  /* 0x0000000419107825 */ /* 0x000fe200078e0210 */
[----:B------:R-:W-:Y:S02]  /*0320*/  CS2R R24, SRZ ;  /* 0x0000000000187805 */ /* 0x000fe4000001ff00 */
[----:B------:R-:W5:Y:S01]  /*0330*/  @P4 LDG.E.EL R22, desc[UR6][R8.64] ;  /* 0x0000000608164981 */ /* 0x000f62000c2e1900 */
[----:B------:R-:W-:-:S03]  /*0340*/  IMAD.MOV.U32 R26, RZ, RZ, RZ ;  /* 0x000000ffff1a7224 */ /* 0x000fc600078e00ff */
[----:B------:R-:W5:Y:S04]  /*0350*/  @P3 LDG.E.EL R24, desc[UR6][R10.64] ;  /* 0x000000060a183981 */ /* 0x000f68000c2e1900 */
[----:B------:R1:W5:Y:S04]  /*0360*/  @P2 LDG.E.EL R23, desc[UR6][R12.64] ;  /* 0x000000060c172981 */ /* 0x000368000c2e1900 */
[----:B------:R1:W5:Y:S04]  /*0370*/  @P1 LDG.E.EL R26, desc[UR6][R2.64] ;  /* 0x00000006021a1981 */ /* 0x000368000c2e1900 */
[----:B------:R-:W5:Y:S01]  /*0380*/  @P0 LDG.E.EL R25, desc[UR6][R16.64] ;  /* 0x0000000610190981 */ /* 0x000f62000c2e1900 */
[----:B------:R-:W1:Y:S01]  /*0390*/  S2R R27, SR_TID.X ;  /* 0x00000000001b7919 */ /* 0x000e620000002100 */
[----:B------:R-:W1:Y:S01]  /*03a0*/  S2UR UR5, SR_CgaCtaId ;  /* 0x00000000000579c3 */ /* 0x000e620000008800 */
[----:B------:R-:W-:Y:S01]  /*03b0*/  UMOV UR4, 0x400 ;  /* 0x0000040000047882 */ /* 0x000fe20000000000 */
[----:B-1----:R-:W-:Y:S01]  /*03c0*/  IMAD.SHL.U32 R4, R27, 0x40, RZ ;  /* 0x000000401b047824 */ /* 0x002fe200078e00ff */
[----:B------:R-:W-:-:S04]  /*03d0*/  SHF.R.U32.HI R5, RZ, 0x4, R27 ;  /* 0x00000004ff057819 */ /* 0x000fc8000001161b */
[----:B------:R-:W-:Y:S02]  /*03e0*/  SGXT.U32 R5, R5, 0x3 ;  /* 0x000000030505781a */ /* 0x000fe40000000000 */
[----:B------:R-:W-:Y:S01]  /*03f0*/  LOP3.LUT R4, R4, 0x3c0, RZ, 0xc0, !PT ;  /* 0x000003c004047812 */ /* 0x000fe200078ec0ff */
[----:B0-----:R-:W-:-:S03]  /*0400*/  UPRMT UR4, UR5, 0x654, UR4 ;  /* 0x0000065405047896 */ /* 0x001fc60008000004 */
[----:B------:R-:W-:-:S04]  /*0410*/  LOP3.LUT R5, R4, R5, RZ, 0xfc, !PT ;  /* 0x0000000504057212 */ /* 0x000fc800078efcff */
[----:B------:R-:W-:-:S04]  /*0420*/  LEA.HI R5, R4, R5, RZ, 0x1c ;  /* 0x0000000504057211 */ /* 0x000fc800078fe0ff */
[----:B------:R-:W-:Y:S01]  /*0430*/  LEA R13, R5, UR4, 0x2 ;  /* 0x00000004050d7c11 */ /* 0x000fe2000f8e10ff */
[----:B------:R-:W-:Y:S01]  /*0440*/  IMAD.SHL.U32 R8, R27, 0x4, RZ ;  /* 0x000000041b087824 */ /* 0x000fe200078e00ff */
[----:B------:R-:W-:-:S04]  /*0450*/  SHF.R.U32.HI R2, RZ, 0x2, R27 ;  /* 0x00000002ff027819 */ /* 0x000fc8000001161b */
[----:B------:R-:W-:Y:S02]  /*0460*/  LOP3.LUT R8, R8, 0x1fc, RZ, 0xc0, !PT ;  /* 0x000001fc08087812 */ /* 0x000fe400078ec0ff */
[----:B------:R-:W-:-:S05]  /*0470*/  LOP3.LUT R3, R2, 0x1c, RZ, 0xc0, !PT ;  /* 0x0000001c02037812 */ /* 0x000fca00078ec0ff */
[----:B------:R-:W-:-:S05]  /*0480*/  IMAD.IADD R3, R8, 0x1, R3 ;  /* 0x0000000108037824 */ /* 0x000fca00078e0203 */
[----:B------:R-:W-:Y:S01]  /*0490*/  LEA R4, R3, UR4, 0x2 ;  /* 0x0000000403047c11 */ /* 0x000fe2000f8e10ff */
[----:B------:R-:W-:Y:S01]  /*04a0*/  IMAD.SHL.U32 R18, R18, 0x4, RZ ;  /* 0x0000000412127824 */ /* 0x000fe200078e00ff */
[----:B------:R-:W0:Y:S04]  /*04b0*/  LDC.64 R2, c[0x0][0x218] ;  /* 0x00008600ff027b82 */ /* 0x000e280000000a00 */
[----:B------:R-:W-:-:S04]  /*04c0*/  LOP3.LUT R18, R19, 0x3c, R18, 0xf8, !PT ;  /* 0x0000003c13127812 */ /* 0x000fc800078ef812 */
[----:B------:R-:W-:-:S04]  /*04d0*/  SHF.R.S32.HI R9, RZ, 0x1f, R18 ;  /* 0x0000001fff097819 */ /* 0x000fc80000011412 */
[----:B------:R-:W-:-:S04]  /*04e0*/  LEA.HI R9, R9, R18, RZ, 0x4 ;  /* 0x0000001209097211 */ /* 0x000fc800078f20ff */
[----:B------:R-:W-:Y:S02]  /*04f0*/  LOP3.LUT R11, R9, 0xfffffff0, RZ, 0xc0, !PT ;  /* 0xfffffff0090b7812 */ /* 0x000fe400078ec0ff */
[----:B------:R-:W-:Y:S02]  /*0500*/  LOP3.LUT R12, R8, 0x200, RZ, 0xfc, !PT ;  /* 0x00000200080c7812 */ /* 0x000fe400078efcff */
[----:B------:R-:W-:Y:S01]  /*0510*/  SHF.R.S32.HI R10, RZ, 0x4, R9 ;  /* 0x00000004ff0a7819 */ /* 0x000fe20000011409 */
[C---:B------:R-:W-:Y:S01]  /*0520*/  IMAD.IADD R11, R18.reuse, 0x1, -R11 ;  /* 0x00000001120b7824 */ /* 0x040fe200078e0a0b */
[----:B------:R-:W-:Y:S02]  /*0530*/  ISETP.GE.AND P0, PT, R18, 0x100, PT ;  /* 0x000001001200780c */ /* 0x000fe40003f06270 */
[----:B------:R-:W-:Y:S02]  /*0540*/  LOP3.LUT R9, R15, R0, RZ, 0xfc, !PT ;  /* 0x000000000f097212 */ /* 0x000fe400078efcff */
[----:B------:R-:W-:-:S02]  /*0550*/  LOP3.LUT R0, R15, 0x8, R0, 0xfe, !PT ;  /* 0x000000080f007812 */ /* 0x000fc400078efe00 */
[----:B------:R-:W-:Y:S01]  /*0560*/  SHF.R.U32.HI R12, RZ, 0x4, R12 ;  /* 0x00000004ff0c7819 */ /* 0x000fe2000001160c */
[----:B------:R-:W-:Y:S01]  /*0570*/  IMAD R10, R10, 0x90, R11 ;  /* 0x000000900a0a7824 */ /* 0x000fe200078e020b */
[C---:B------:R-:W-:Y:S02]  /*0580*/  ISETP.LT.AND P1, PT, R9.reuse, 0x9, !P0 ;  /* 0x000000090900780c */ /* 0x040fe40004721270 */
[----:B------:R-:W-:Y:S02]  /*0590*/  ISETP.LT.AND P0, PT, R0, 0x9, !P0 ;  /* 0x000000090000780c */ /* 0x000fe40004701270 */
[----:B------:R-:W-:Y:S01]  /*05a0*/  LOP3.LUT R11, R12, 0x3c, RZ, 0xc0, !PT ;  /* 0x0000003c0c0b7812 */ /* 0x000fe200078ec0ff */
[----:B------:R-:W-:-:S04]  /*05b0*/  IMAD R9, R9, 0x10, R10 ;  /* 0x0000001009097824 */ /* 0x000fc800078e020a */
[----:B------:R-:W-:Y:S02]  /*05c0*/  IMAD.IADD R11, R8, 0x1, R11 ;  /* 0x00000001080b7824 */ /* 0x000fe400078e020b */
[----:B0-----:R-:W-:-:S03]  /*05d0*/  IMAD.WIDE R8, R9, 0x4, R2 ;  /* 0x0000000409087825 */ /* 0x001fc600078e0202 */
[----:B------:R-:W-:Y:S01]  /*05e0*/  LEA R11, R11, UR4, 0x2 ;  /* 0x000000040b0b7c11 */ /* 0x000fe2000f8e10ff */
[----:B--2---:R-:W-:Y:S04]  /*05f0*/  STS [R13+0x20], R14 ;  /* 0x0000200e0d007388 */ /* 0x004fe80000000800 */
[----:B---3--:R-:W-:Y:S04]  /*0600*/  STS [R13+0x40], R20 ;  /* 0x000040140d007388 */ /* 0x008fe80000000800 */
[----:B----4-:R-:W-:Y:S04]  /*0610*/  STS [R13+0x60], R21 ;  /* 0x000060150d007388 */ /* 0x010fe80000000800 */
[----:B-----5:R-:W-:Y:S04]  /*0620*/  STS [R13+0x80], R22 ;  /* 0x000080160d007388 */ /* 0x020fe80000000800 */
[----:B------:R-:W-:Y:S04]  /*0630*/  STS [R13+0xa0], R24 ;  /* 0x0000a0180d007388 */ /* 0x000fe80000000800 */
[----:B------:R-:W-:Y:S04]  /*0640*/  STS [R13+0xc0], R23 ;  /* 0x0000c0170d007388 */ /* 0x000fe80000000800 */
[----:B------:R-:W-:Y:S04]  /*0650*/  STS [R13], R26 ;  /* 0x0000001a0d007388 */ /* 0x000fe80000000800 */
[----:B------:R-:W-:Y:S01]  /*0660*/  STS [R13+0xe0], R25 ;  /* 0x0000e0190d007388 */ /* 0x000fe20000000800 */
[----:B------:R-:W-:Y:S06]  /*0670*/  BAR.SYNC.DEFER_BLOCKING 0x0 ;  /* 0x0000000000007b1d */ /* 0x000fec0000010000 */
[----:B------:R-:W0:Y:S04]  /*0680*/  LDS.128 R4, [R4] ;  /* 0x0000000004047984 */ /* 0x000e280000000c00 */
[----:B0-----:R0:W-:Y:S02]  /*0690*/  @P1 STG.E.128 desc[UR6][R8.64], R4 ;  /* 0x0000000408001986 */ /* 0x0011e4000c101d06 */
[----:B0-----:R-:W-:Y:S05]  /*06a0*/  @!P0 EXIT ;  /* 0x000000000000894d */ /* 0x001fea0003800000 */
[----:B------:R-:W1:Y:S01]  /*06b0*/  LDS.128 R12, [R11+0x800] ;  /* 0x000800000b0c7984 */ /* 0x000e620000000c00 */
[----:B0-----:R-:W-:-:S04]  /*06c0*/  IMAD R5, R0, 0x10, R10 ;  /* 0x0000001000057824 */ /* 0x001fc800078e020a */
[----:B------:R-:W-:-:S05]  /*06d0*/  IMAD.WIDE R2, R5, 0x4, R2 ;  /* 0x0000000405027825 */ /* 0x000fca00078e0202 */
[----:B-1----:R-:W-:Y:S01]  /*06e0*/  STG.E.128 desc[UR6][R2.64], R12 ;  /* 0x0000000c02007986 */ /* 0x002fe2000c101d06 */
[----:B------:R-:W-:Y:S05]  /*06f0*/  EXIT ;  /* 0x000000000000794d */ /* 0x000fea0003800000 */
.L_x_0:
[----:B------:R-:W-:-:S00]  /*0700*/  BRA `(.L_x_0) ;  /* 0xfffffffc00fc7947 */ /* 0x000fc0000383ffff */
[----:B------:R-:W-:-:S00]  /*0710*/  NOP ;  /* 0x0000000000007918 */ /* 0x000fc00000000000 */
        /* <DEDUP_REMOVED lines=14> */
.L_x_1:


//--------------------- .nv.shared.triton_poi_fused_10 --------------------------
	.section	.nv.shared.triton_poi_fused_10,"aw",@nobits
	.sectionflags	@""
	.align	16
	.zero		1024


//--------------------- .nv.constant0.triton_poi_fused_10 --------------------------
	.section	.nv.constant0.triton_poi_fused_10,"a",@progbits
	.sectionflags	@""
	.align	4
.nv.constant0.triton_poi_fused_10:
	.zero		552
